//
// Generated by NVIDIA NVVM Compiler
//
// Compiler Build ID: CL-36424714
// Cuda compilation tools, release 13.0, V13.0.88
// Based on NVVM 20.0.0
//

.version 9.0
.target sm_100
.address_size 64

	// .globl	_Z7vectAddPiS_S_

.visible .entry _Z7vectAddPiS_S_(
	.param .u64 .ptr .align 1 _Z7vectAddPiS_S__param_0,
	.param .u64 .ptr .align 1 _Z7vectAddPiS_S__param_1,
	.param .u64 .ptr .align 1 _Z7vectAddPiS_S__param_2
)
{
	.reg .pred 	%p<2>;
	.reg .b32 	%r<8>;
	.reg .b64 	%rd<11>;

	ld.param.u64 	%rd1, [_Z7vectAddPiS_S__param_0];
	ld.param.u64 	%rd2, [_Z7vectAddPiS_S__param_1];
	ld.param.u64 	%rd3, [_Z7vectAddPiS_S__param_2];
	mov.u32 	%r2, %ntid.x;
	mov.u32 	%r3, %tid.x;
	mov.u32 	%r4, %ctaid.x;
	mad.lo.s32 	%r1, %r2, %r3, %r4;
	setp.gt.s32 	%p1, %r1, 9;
	@%p1 bra 	$L__BB0_2;
	cvta.to.global.u64 	%rd4, %rd1;
	cvta.to.global.u64 	%rd5, %rd2;
	cvta.to.global.u64 	%rd6, %rd3;
	mul.wide.s32 	%rd7, %r1, 4;
	add.s64 	%rd8, %rd4, %rd7;
	ld.global.u32 	%r5, [%rd8];
	add.s64 	%rd9, %rd5, %rd7;
	ld.global.u32 	%r6, [%rd9];
	add.s32 	%r7, %r6, %r5;
	add.s64 	%rd10, %rd6, %rd7;
	st.global.u32 	[%rd10], %r7;
$L__BB0_2:
	ret;

}


// ===== COMPILED SASS (sm_100) =====

	.target	sm_100

	.elftype	@"ET_EXEC"


//--------------------- .note.nv.tkinfo           --------------------------
	.section	.note.nv.tkinfo,"",@"SHT_NOTE"
	.sectionflags	@"SHF_NOTE_NV_TKINFO"
	.tkinfo
        /*0018*/ 	.word	0x00000002
        /*0030*/ 	.string	""
        /*0030*/ 	.string	"ptxas"
        /*0030*/ 	.string	"Cuda compilation tools, release 13.0, V13.0.88"
        /*0030*/ 	.string	"Build cuda_13.0.r13.0/compiler.36424714_0"
        /*0030*/ 	.string	"-arch sm_100 -m 64 "



//--------------------- .note.nv.cuinfo           --------------------------
	.section	.note.nv.cuinfo,"",@"SHT_NOTE"
	.sectionflags	@"SHF_NOTE_NV_CUINFO"
        /*0018*/ 	.short	0x0002
        /*001a*/ 	.short	0x0064
        /*001c*/ 	.short	0x0082
	.zero		2


//--------------------- .nv.info                  --------------------------
	.section	.nv.info,"",@"SHT_CUDA_INFO"
	.align	4


	//----- nvinfo : EIATTR_REGCOUNT
	.align		4
        /*0000*/ 	.byte	0x04, 0x2f
        /*0002*/ 	.short	(.L_1 - .L_0)
	.align		4
.L_0:
        /*0004*/ 	.word	index@(_Z7vectAddPiS_S_)
        /*0008*/ 	.word	0x0000000c


	//----- nvinfo : EIATTR_FRAME_SIZE
	.align		4
.L_1:
        /*000c*/ 	.byte	0x04, 0x11
        /*000e*/ 	.short	(.L_3 - .L_2)
	.align		4
.L_2:
        /*0010*/ 	.word	index@(_Z7vectAddPiS_S_)
        /*0014*/ 	.word	0x00000000


	//----- nvinfo : EIATTR_MIN_STACK_SIZE
	.align		4
.L_3:
        /*0018*/ 	.byte	0x04, 0x12
        /*001a*/ 	.short	(.L_5 - .L_4)
	.align		4
.L_4:
        /*001c*/ 	.word	index@(_Z7vectAddPiS_S_)
        /*0020*/ 	.word	0x00000000
.L_5:


//--------------------- .nv.compat                --------------------------
	.section	.nv.compat,"",@"SHT_CUDA_COMPAT_INFO"
	.align	4
        /*0000*/ 	.byte	0x02, 0x09, 0x00, 0x00, 0x02, 0x02, 0x01, 0x00, 0x02, 0x05, 0x05, 0x00, 0x03, 0x07, 0x01, 0x01
        /*0010*/ 	.byte	0x02, 0x03, 0x00, 0x00, 0x02, 0x06, 0x01, 0x00, 0x04, 0x0b, 0x08, 0x00, 0x09, 0x00, 0x00, 0x00
        /*0020*/ 	.byte	0x00, 0x00, 0x00, 0x00


//--------------------- .nv.info._Z7vectAddPiS_S_ --------------------------
	.section	.nv.info._Z7vectAddPiS_S_,"",@"SHT_CUDA_INFO"
	.sectionflags	@""
	.align	4


	//----- nvinfo : EIATTR_CUDA_API_VERSION
	.align		4
        /*0000*/ 	.byte	0x04, 0x37
        /*0002*/ 	.short	(.L_7 - .L_6)
.L_6:
        /*0004*/ 	.word	0x00000082


	//----- nvinfo : EIATTR_KPARAM_INFO
	.align		4
.L_7:
        /*0008*/ 	.byte	0x04, 0x17
        /*000a*/ 	.short	(.L_9 - .L_8)
.L_8:
        /*000c*/ 	.word	0x00000000
        /*0010*/ 	.short	0x0002
        /*0012*/ 	.short	0x0010
        /*0014*/ 	.byte	0x00, 0xf5, 0x21, 0x00


	//----- nvinfo : EIATTR_KPARAM_INFO
	.align		4
.L_9:
        /*0018*/ 	.byte	0x04, 0x17
        /*001a*/ 	.short	(.L_11 - .L_10)
.L_10:
        /*001c*/ 	.word	0x00000000
        /*0020*/ 	.short	0x0001
        /*0022*/ 	.short	0x0008
        /*0024*/ 	.byte	0x00, 0xf5, 0x21, 0x00


	//----- nvinfo : EIATTR_KPARAM_INFO
	.align		4
.L_11:
        /*0028*/ 	.byte	0x04, 0x17
        /*002a*/ 	.short	(.L_13 - .L_12)
.L_12:
        /*002c*/ 	.word	0x00000000
        /*0030*/ 	.short	0x0000
        /*0032*/ 	.short	0x0000
        /*0034*/ 	.byte	0x00, 0xf5, 0x21, 0x00


	//----- nvinfo : EIATTR_SPARSE_MMA_MASK
	.align		4
.L_13:
        /*0038*/ 	.byte	0x03, 0x50
        /*003a*/ 	.short	0x0000


	//----- nvinfo : EIATTR_MAXREG_COUNT
	.align		4
        /*003c*/ 	.byte	0x03, 0x1b
        /*003e*/ 	.short	0x00ff


	//----- nvinfo : EIATTR_MERCURY_ISA_VERSION
	.align		4
        /*0040*/ 	.byte	0x03, 0x5f
        /*0042*/ 	.short	0x0101


	//----- nvinfo : EIATTR_VRC_CTA_INIT_COUNT
	.align		4
        /*0044*/ 	.byte	0x02, 0x4a
	.zero		1
	.zero		1


	//----- nvinfo : EIATTR_EXIT_INSTR_OFFSETS
	.align		4
        /*0048*/ 	.byte	0x04, 0x1c
        /*004a*/ 	.short	(.L_15 - .L_14)


	//   ....[0]....
.L_14:
        /*004c*/ 	.word	0x00000060


	//   ....[1]....
        /*0050*/ 	.word	0x00000120


	//----- nvinfo : EIATTR_CBANK_PARAM_SIZE
	.align		4
.L_15:
        /*0054*/ 	.byte	0x03, 0x19
        /*0056*/ 	.short	0x0018


	//----- nvinfo : EIATTR_PARAM_CBANK
	.align		4
        /*0058*/ 	.byte	0x04, 0x0a
        /*005a*/ 	.short	(.L_17 - .L_16)
	.align		4
.L_16:
        /*005c*/ 	.word	index@(.nv.constant0._Z7vectAddPiS_S_)
        /*0060*/ 	.short	0x0380
        /*0062*/ 	.short	0x0018


	//----- nvinfo : EIATTR_SW_WAR
	.align		4
.L_17:
        /*0064*/ 	.byte	0x04, 0x36
        /*0066*/ 	.short	(.L_19 - .L_18)
.L_18:
        /*0068*/ 	.word	0x00000008
.L_19:


//--------------------- .nv.callgraph             --------------------------
	.section	.nv.callgraph,"",@"SHT_CUDA_CALLGRAPH"
	.align	4
	.sectionentsize	8
	.align		4
        /*0000*/ 	.word	0x00000000
	.align		4
        /*0004*/ 	.word	0xffffffff
	.align		4
        /*0008*/ 	.word	0x00000000
	.align		4
        /*000c*/ 	.word	0xfffffffe
	.align		4
        /*0010*/ 	.word	0x00000000
	.align		4
        /*0014*/ 	.word	0xfffffffd
	.align		4
        /*0018*/ 	.word	0x00000000
	.align		4
        /*001c*/ 	.word	0xfffffffc


//--------------------- .text._Z7vectAddPiS_S_    --------------------------
	.section	.text._Z7vectAddPiS_S_,"ax",@progbits
	.align	128
        .global         _Z7vectAddPiS_S_
        .type           _Z7vectAddPiS_S_,@function
        .size           _Z7vectAddPiS_S_,(.L_x_1 - _Z7vectAddPiS_S_)
        .other          _Z7vectAddPiS_S_,@"STO_CUDA_ENTRY STV_DEFAULT"
_Z7vectAddPiS_S_:
.text._Z7vectAddPiS_S_:
[----:B------:R-:W-:Y:S01]  /*0000*/  LDC R1, c[0x0][0x37c] ;  /* 0x0000df00ff017b82 */ /* 0x000fe20000000800 */
[----:B------:R-:W0:Y:S01]  /*0010*/  S2R R9, SR_TID.X ;  /* 0x0000000000097919 */ /* 0x000e220000002100 */
[----:B------:R-:W0:Y:S01]  /*0020*/  LDCU UR4, c[0x0][0x360] ;  /* 0x00006c00ff0477ac */ /* 0x000e220008000800 */
[----:B------:R-:W0:Y:S02]  /*0030*/  S2R R0, SR_CTAID.X ;  /* 0x0000000000007919 */ /* 0x000e240000002500 */
[----:B0-----:R-:W-:-:S05]  /*0040*/  IMAD R9, R9, UR4, R0 ;  /* 0x0000000409097c24 */ /* 0x001fca000f8e0200 */
[----:B------:R-:W-:-:S13]  /*0050*/  ISETP.GT.AND P0, PT, R9, 0x9, PT ;  /* 0x000000090900780c */ /* 0x000fda0003f04270 */
[----:B------:R-:W-:Y:S05]  /*0060*/  @P0 EXIT ;  /* 0x000000000000094d */ /* 0x000fea0003800000 */
[----:B------:R-:W0:Y:S01]  /*0070*/  LDC.64 R2, c[0x0][0x380] ;  /* 0x0000e000ff027b82 */ /* 0x000e220000000a00 */
[----:B------:R-:W1:Y:S07]  /*0080*/  LDCU.64 UR4, c[0x0][0x358] ;  /* 0x00006b00ff0477ac */ /* 0x000e6e0008000a00 */
[----:B------:R-:W2:Y:S08]  /*0090*/  LDC.64 R4, c[0x0][0x388] ;  /* 0x0000e200ff047b82 */ /* 0x000eb00000000a00 */
[----:B------:R-:W3:Y:S01]  /*00a0*/  LDC.64 R6, c[0x0][0x390] ;  /* 0x0000e400ff067b82 */ /* 0x000ee20000000a00 */
[----:B0-----:R-:W-:-:S06]  /*00b0*/  IMAD.WIDE R2, R9, 0x4, R2 ;  /* 0x0000000409027825 */ /* 0x001fcc00078e0202 */
[----:B-1----:R-:W4:Y:S01]  /*00c0*/  LDG.E R2, desc[UR4][R2.64] ;  /* 0x0000000402027981 */ /* 0x002f22000c1e1900 */
[----:B--2---:R-:W-:-:S06]  /*00d0*/  IMAD.WIDE R4, R9, 0x4, R4 ;  /* 0x0000000409047825 */ /* 0x004fcc00078e0204 */
[----:B------:R-:W4:Y:S01]  /*00e0*/  LDG.E R5, desc[UR4][R4.64] ;  /* 0x0000000404057981 */ /* 0x000f22000c1e1900 */
[----:B---3--:R-:W-:Y:S01]  /*00f0*/  IMAD.WIDE R6, R9, 0x4, R6 ;  /* 0x0000000409067825 */ /* 0x008fe200078e0206 */
[----:B----4-:R-:W-:-:S05]  /*0100*/  IADD3 R9, PT, PT, R2, R5, RZ ;  /* 0x0000000502097210 */ /* 0x010fca0007ffe0ff */
[----:B------:R-:W-:Y:S01]  /*0110*/  STG.E desc[UR4][R6.64], R9 ;  /* 0x0000000906007986 */ /* 0x000fe2000c101904 */
[----:B------:R-:W-:Y:S05]  /*0120*/  EXIT ;  /* 0x000000000000794d */ /* 0x000fea0003800000 */
.L_x_0:
[----:B------:R-:W-:-:S00]  /*0130*/  BRA `(.L_x_0) ;  /* 0xfffffffc00fc7947 */ /* 0x000fc0000383ffff */
[----:B------:R-:W-:-:S00]  /*0140*/  NOP ;  /* 0x0000000000007918 */ /* 0x000fc00000000000 */
        /* <DEDUP_REMOVED lines=11> */
.L_x_1:


//--------------------- .nv.shared.reserved.0     --------------------------
	.section	.nv.shared.reserved.0,"aw",@nobits
	.weak		__nv_reservedSMEM_offset_0_alias
	.size		__nv_reservedSMEM_offset_0_alias, 0, 64
	.other		__nv_reservedSMEM_offset_0_alias,@"STO_CUDA_RESERVED_SHARED STV_DEFAULT"
__nv_reservedSMEM_offset_0_alias:
	.zero		0
	.zero		64


//--------------------- .nv.constant0._Z7vectAddPiS_S_ --------------------------
	.section	.nv.constant0._Z7vectAddPiS_S_,"a",@progbits
	.sectionflags	@""
	.align	4
.nv.constant0._Z7vectAddPiS_S_:
	.zero		920


//--------------------- SYMBOLS --------------------------

	.type		.nv.reservedSmem.offset0,@object
	.size		.nv.reservedSmem.offset0,0x4
